//
// Generated by NVIDIA NVVM Compiler
//
// Compiler Build ID: CL-36424714
// Cuda compilation tools, release 13.0, V13.0.88
// Based on NVVM 20.0.0
//

.version 9.0
.target sm_100
.address_size 64

	// .globl	_Z10square_funPi

.visible .entry _Z10square_funPi(
	.param .u64 .ptr .align 1 _Z10square_funPi_param_0
)
{
	.reg .b32 	%r<3>;
	.reg .b64 	%rd<5>;

	ld.param.u64 	%rd1, [_Z10square_funPi_param_0];
	cvta.to.global.u64 	%rd2, %rd1;
	mov.u32 	%r1, %tid.x;
	mul.lo.s32 	%r2, %r1, %r1;
	mul.wide.u32 	%rd3, %r1, 4;
	add.s64 	%rd4, %rd2, %rd3;
	st.global.u32 	[%rd4], %r2;
	ret;

}


// ===== COMPILED SASS (sm_100) =====

	.target	sm_100

	.elftype	@"ET_EXEC"


//--------------------- .note.nv.tkinfo           --------------------------
	.section	.note.nv.tkinfo,"",@"SHT_NOTE"
	.sectionflags	@"SHF_NOTE_NV_TKINFO"
	.tkinfo
        /*0018*/ 	.word	0x00000002
        /*0030*/ 	.string	""
        /*0030*/ 	.string	"ptxas"
        /*0030*/ 	.string	"Cuda compilation tools, release 13.0, V13.0.88"
        /*0030*/ 	.string	"Build cuda_13.0.r13.0/compiler.36424714_0"
        /*0030*/ 	.string	"-arch sm_100 -m 64 "



//--------------------- .note.nv.cuinfo           --------------------------
	.section	.note.nv.cuinfo,"",@"SHT_NOTE"
	.sectionflags	@"SHF_NOTE_NV_CUINFO"
        /*0018*/ 	.short	0x0002
        /*001a*/ 	.short	0x0064
        /*001c*/ 	.short	0x0082
	.zero		2


//--------------------- .nv.info                  --------------------------
	.section	.nv.info,"",@"SHT_CUDA_INFO"
	.align	4


	//----- nvinfo : EIATTR_REGCOUNT
	.align		4
        /*0000*/ 	.byte	0x04, 0x2f
        /*0002*/ 	.short	(.L_1 - .L_0)
	.align		4
.L_0:
        /*0004*/ 	.word	index@(_Z10square_funPi)
        /*0008*/ 	.word	0x00000008


	//----- nvinfo : EIATTR_FRAME_SIZE
	.align		4
.L_1:
        /*000c*/ 	.byte	0x04, 0x11
        /*000e*/ 	.short	(.L_3 - .L_2)
	.align		4
.L_2:
        /*0010*/ 	.word	index@(_Z10square_funPi)
        /*0014*/ 	.word	0x00000000


	//----- nvinfo : EIATTR_MIN_STACK_SIZE
	.align		4
.L_3:
        /*0018*/ 	.byte	0x04, 0x12
        /*001a*/ 	.short	(.L_5 - .L_4)
	.align		4
.L_4:
        /*001c*/ 	.word	index@(_Z10square_funPi)
        /*0020*/ 	.word	0x00000000
.L_5:


//--------------------- .nv.compat                --------------------------
	.section	.nv.compat,"",@"SHT_CUDA_COMPAT_INFO"
	.align	4
        /*0000*/ 	.byte	0x02, 0x09, 0x00, 0x00, 0x02, 0x02, 0x01, 0x00, 0x02, 0x05, 0x05, 0x00, 0x03, 0x07, 0x01, 0x01
        /*0010*/ 	.byte	0x02, 0x03, 0x00, 0x00, 0x02, 0x06, 0x01, 0x00, 0x04, 0x0b, 0x08, 0x00, 0x09, 0x00, 0x00, 0x00
        /*0020*/ 	.byte	0x00, 0x00, 0x00, 0x00


//--------------------- .nv.info._Z10square_funPi --------------------------
	.section	.nv.info._Z10square_funPi,"",@"SHT_CUDA_INFO"
	.sectionflags	@""
	.align	4


	//----- nvinfo : EIATTR_CUDA_API_VERSION
	.align		4
        /*0000*/ 	.byte	0x04, 0x37
        /*0002*/ 	.short	(.L_7 - .L_6)
.L_6:
        /*0004*/ 	.word	0x00000082


	//----- nvinfo : EIATTR_KPARAM_INFO
	.align		4
.L_7:
        /*0008*/ 	.byte	0x04, 0x17
        /*000a*/ 	.short	(.L_9 - .L_8)
.L_8:
        /*000c*/ 	.word	0x00000000
        /*0010*/ 	.short	0x0000
        /*0012*/ 	.short	0x0000
        /*0014*/ 	.byte	0x00, 0xf5, 0x21, 0x00


	//----- nvinfo : EIATTR_SPARSE_MMA_MASK
	.align		4
.L_9:
        /*0018*/ 	.byte	0x03, 0x50
        /*001a*/ 	.short	0x0000


	//----- nvinfo : EIATTR_MAXREG_COUNT
	.align		4
        /*001c*/ 	.byte	0x03, 0x1b
        /*001e*/ 	.short	0x00ff


	//----- nvinfo : EIATTR_MERCURY_ISA_VERSION
	.align		4
        /*0020*/ 	.byte	0x03, 0x5f
        /*0022*/ 	.short	0x0101


	//----- nvinfo : EIATTR_VRC_CTA_INIT_COUNT
	.align		4
        /*0024*/ 	.byte	0x02, 0x4a
	.zero		1
	.zero		1


	//----- nvinfo : EIATTR_EXIT_INSTR_OFFSETS
	.align		4
        /*0028*/ 	.byte	0x04, 0x1c
        /*002a*/ 	.short	(.L_11 - .L_10)


	//   ....[0]....
.L_10:
        /*002c*/ 	.word	0x00000070


	//----- nvinfo : EIATTR_CBANK_PARAM_SIZE
	.align		4
.L_11:
        /*0030*/ 	.byte	0x03, 0x19
        /*0032*/ 	.short	0x0008


	//----- nvinfo : EIATTR_PARAM_CBANK
	.align		4
        /*0034*/ 	.byte	0x04, 0x0a
        /*0036*/ 	.short	(.L_13 - .L_12)
	.align		4
.L_12:
        /*0038*/ 	.word	index@(.nv.constant0._Z10square_funPi)
        /*003c*/ 	.short	0x0380
        /*003e*/ 	.short	0x0008


	//----- nvinfo : EIATTR_SW_WAR
	.align		4
.L_13:
        /*0040*/ 	.byte	0x04, 0x36
        /*0042*/ 	.short	(.L_15 - .L_14)
.L_14:
        /*0044*/ 	.word	0x00000008
.L_15:


//--------------------- .nv.callgraph             --------------------------
	.section	.nv.callgraph,"",@"SHT_CUDA_CALLGRAPH"
	.align	4
	.sectionentsize	8
	.align		4
        /*0000*/ 	.word	0x00000000
	.align		4
        /*0004*/ 	.word	0xffffffff
	.align		4
        /*0008*/ 	.word	0x00000000
	.align		4
        /*000c*/ 	.word	0xfffffffe
	.align		4
        /*0010*/ 	.word	0x00000000
	.align		4
        /*0014*/ 	.word	0xfffffffd
	.align		4
        /*0018*/ 	.word	0x00000000
	.align		4
        /*001c*/ 	.word	0xfffffffc


//--------------------- .text._Z10square_funPi    --------------------------
	.section	.text._Z10square_funPi,"ax",@progbits
	.align	128
        .global         _Z10square_funPi
        .type           _Z10square_funPi,@function
        .size           _Z10square_funPi,(.L_x_1 - _Z10square_funPi)
        .other          _Z10square_funPi,@"STO_CUDA_ENTRY STV_DEFAULT"
_Z10square_funPi:
.text._Z10square_funPi:
[----:B------:R-:W-:Y:S01]  /*0000*/  LDC R1, c[0x0][0x37c] ;  /* 0x0000df00ff017b82 */ /* 0x000fe20000000800 */
[----:B------:R-:W0:Y:S07]  /*0010*/  S2R R5, SR_TID.X ;  /* 0x0000000000057919 */ /* 0x000e2e0000002100 */
[----:B------:R-:W0:Y:S01]  /*0020*/  LDC.64 R2, c[0x0][0x380] ;  /* 0x0000e000ff027b82 */ /* 0x000e220000000a00 */
[----:B------:R-:W1:Y:S01]  /*0030*/  LDCU.64 UR4, c[0x0][0x358] ;  /* 0x00006b00ff0477ac */ /* 0x000e620008000a00 */
[----:B0-----:R-:W-:-:S04]  /*0040*/  IMAD.WIDE.U32 R2, R5, 0x4, R2 ;  /* 0x0000000405027825 */ /* 0x001fc800078e0002 */
[----:B------:R-:W-:-:S05]  /*0050*/  IMAD R5, R5, R5, RZ ;  /* 0x0000000505057224 */ /* 0x000fca00078e02ff */
[----:B-1----:R-:W-:Y:S01]  /*0060*/  STG.E desc[UR4][R2.64], R5 ;  /* 0x0000000502007986 */ /* 0x002fe2000c101904 */
[----:B------:R-:W-:Y:S05]  /*0070*/  EXIT ;  /* 0x000000000000794d */ /* 0x000fea0003800000 */
.L_x_0:
[----:B------:R-:W-:-:S00]  /*0080*/  BRA `(.L_x_0) ;  /* 0xfffffffc00fc7947 */ /* 0x000fc0000383ffff */
[----:B------:R-:W-:-:S00]  /*0090*/  NOP ;  /* 0x0000000000007918 */ /* 0x000fc00000000000 */
        /* <DEDUP_REMOVED lines=14> */
.L_x_1:


//--------------------- .nv.shared.reserved.0     --------------------------
	.section	.nv.shared.reserved.0,"aw",@nobits
	.weak		__nv_reservedSMEM_offset_0_alias
	.size		__nv_reservedSMEM_offset_0_alias, 0, 64
	.other		__nv_reservedSMEM_offset_0_alias,@"STO_CUDA_RESERVED_SHARED STV_DEFAULT"
__nv_reservedSMEM_offset_0_alias:
	.zero		0
	.zero		64


//--------------------- .nv.constant0._Z10square_funPi --------------------------
	.section	.nv.constant0._Z10square_funPi,"a",@progbits
	.sectionflags	@""
	.align	4
.nv.constant0._Z10square_funPi:
	.zero		904


//--------------------- SYMBOLS --------------------------

	.type		.nv.reservedSmem.offset0,@object
	.size		.nv.reservedSmem.offset0,0x4
